//
// Generated by NVIDIA NVVM Compiler
//
// Compiler Build ID: CL-36424714
// Cuda compilation tools, release 13.0, V13.0.88
// Based on NVVM 20.0.0
//

.version 9.0
.target sm_100
.address_size 64

	// .globl	_Z9vectorAddPfS_S_i

.visible .entry _Z9vectorAddPfS_S_i(
	.param .u64 .ptr .align 1 _Z9vectorAddPfS_S_i_param_0,
	.param .u64 .ptr .align 1 _Z9vectorAddPfS_S_i_param_1,
	.param .u64 .ptr .align 1 _Z9vectorAddPfS_S_i_param_2,
	.param .u32 _Z9vectorAddPfS_S_i_param_3
)
{
	.reg .pred 	%p<3>;
	.reg .b32 	%r<11>;
	.reg .b32 	%f<4>;
	.reg .b64 	%rd<11>;

	ld.param.u64 	%rd4, [_Z9vectorAddPfS_S_i_param_0];
	ld.param.u64 	%rd5, [_Z9vectorAddPfS_S_i_param_1];
	ld.param.u64 	%rd6, [_Z9vectorAddPfS_S_i_param_2];
	ld.param.u32 	%r6, [_Z9vectorAddPfS_S_i_param_3];
	mov.u32 	%r7, %tid.x;
	mov.u32 	%r8, %ctaid.x;
	mov.u32 	%r1, %ntid.x;
	mad.lo.s32 	%r10, %r8, %r1, %r7;
	setp.ge.s32 	%p1, %r10, %r6;
	@%p1 bra 	$L__BB0_3;
	mov.u32 	%r9, %nctaid.x;
	mul.lo.s32 	%r3, %r1, %r9;
	cvta.to.global.u64 	%rd1, %rd4;
	cvta.to.global.u64 	%rd2, %rd5;
	cvta.to.global.u64 	%rd3, %rd6;
$L__BB0_2:
	mul.wide.s32 	%rd7, %r10, 4;
	add.s64 	%rd8, %rd1, %rd7;
	ld.global.f32 	%f1, [%rd8];
	add.s64 	%rd9, %rd2, %rd7;
	ld.global.f32 	%f2, [%rd9];
	add.f32 	%f3, %f1, %f2;
	add.s64 	%rd10, %rd3, %rd7;
	st.global.f32 	[%rd10], %f3;
	add.s32 	%r10, %r10, %r3;
	setp.lt.s32 	%p2, %r10, %r6;
	@%p2 bra 	$L__BB0_2;
$L__BB0_3:
	ret;

}


// ===== COMPILED SASS (sm_100) =====

	.target	sm_100

	.elftype	@"ET_EXEC"


//--------------------- .note.nv.tkinfo           --------------------------
	.section	.note.nv.tkinfo,"",@"SHT_NOTE"
	.sectionflags	@"SHF_NOTE_NV_TKINFO"
	.tkinfo
        /*0018*/ 	.word	0x00000002
        /*0030*/ 	.string	""
        /*0030*/ 	.string	"ptxas"
        /*0030*/ 	.string	"Cuda compilation tools, release 13.0, V13.0.88"
        /*0030*/ 	.string	"Build cuda_13.0.r13.0/compiler.36424714_0"
        /*0030*/ 	.string	"-arch sm_100 -m 64 "



//--------------------- .note.nv.cuinfo           --------------------------
	.section	.note.nv.cuinfo,"",@"SHT_NOTE"
	.sectionflags	@"SHF_NOTE_NV_CUINFO"
        /*0018*/ 	.short	0x0002
        /*001a*/ 	.short	0x0064
        /*001c*/ 	.short	0x0082
	.zero		2


//--------------------- .nv.info                  --------------------------
	.section	.nv.info,"",@"SHT_CUDA_INFO"
	.align	4


	//----- nvinfo : EIATTR_REGCOUNT
	.align		4
        /*0000*/ 	.byte	0x04, 0x2f
        /*0002*/ 	.short	(.L_1 - .L_0)
	.align		4
.L_0:
        /*0004*/ 	.word	index@(_Z9vectorAddPfS_S_i)
        /*0008*/ 	.word	0x00000014


	//----- nvinfo : EIATTR_FRAME_SIZE
	.align		4
.L_1:
        /*000c*/ 	.byte	0x04, 0x11
        /*000e*/ 	.short	(.L_3 - .L_2)
	.align		4
.L_2:
        /*0010*/ 	.word	index@(_Z9vectorAddPfS_S_i)
        /*0014*/ 	.word	0x00000000


	//----- nvinfo : EIATTR_MIN_STACK_SIZE
	.align		4
.L_3:
        /*0018*/ 	.byte	0x04, 0x12
        /*001a*/ 	.short	(.L_5 - .L_4)
	.align		4
.L_4:
        /*001c*/ 	.word	index@(_Z9vectorAddPfS_S_i)
        /*0020*/ 	.word	0x00000000
.L_5:


//--------------------- .nv.compat                --------------------------
	.section	.nv.compat,"",@"SHT_CUDA_COMPAT_INFO"
	.align	4
        /*0000*/ 	.byte	0x02, 0x09, 0x00, 0x00, 0x02, 0x02, 0x01, 0x00, 0x02, 0x05, 0x05, 0x00, 0x03, 0x07, 0x01, 0x01
        /*0010*/ 	.byte	0x02, 0x03, 0x00, 0x00, 0x02, 0x06, 0x01, 0x00, 0x04, 0x0b, 0x08, 0x00, 0x09, 0x00, 0x00, 0x00
        /*0020*/ 	.byte	0x00, 0x00, 0x00, 0x00


//--------------------- .nv.info._Z9vectorAddPfS_S_i --------------------------
	.section	.nv.info._Z9vectorAddPfS_S_i,"",@"SHT_CUDA_INFO"
	.sectionflags	@""
	.align	4


	//----- nvinfo : EIATTR_CUDA_API_VERSION
	.align		4
        /*0000*/ 	.byte	0x04, 0x37
        /*0002*/ 	.short	(.L_7 - .L_6)
.L_6:
        /*0004*/ 	.word	0x00000082


	//----- nvinfo : EIATTR_KPARAM_INFO
	.align		4
.L_7:
        /*0008*/ 	.byte	0x04, 0x17
        /*000a*/ 	.short	(.L_9 - .L_8)
.L_8:
        /*000c*/ 	.word	0x00000000
        /*0010*/ 	.short	0x0003
        /*0012*/ 	.short	0x0018
        /*0014*/ 	.byte	0x00, 0xf0, 0x11, 0x00


	//----- nvinfo : EIATTR_KPARAM_INFO
	.align		4
.L_9:
        /*0018*/ 	.byte	0x04, 0x17
        /*001a*/ 	.short	(.L_11 - .L_10)
.L_10:
        /*001c*/ 	.word	0x00000000
        /*0020*/ 	.short	0x0002
        /*0022*/ 	.short	0x0010
        /*0024*/ 	.byte	0x00, 0xf5, 0x21, 0x00


	//----- nvinfo : EIATTR_KPARAM_INFO
	.align		4
.L_11:
        /*0028*/ 	.byte	0x04, 0x17
        /*002a*/ 	.short	(.L_13 - .L_12)
.L_12:
        /*002c*/ 	.word	0x00000000
        /*0030*/ 	.short	0x0001
        /*0032*/ 	.short	0x0008
        /*0034*/ 	.byte	0x00, 0xf5, 0x21, 0x00


	//----- nvinfo : EIATTR_KPARAM_INFO
	.align		4
.L_13:
        /*0038*/ 	.byte	0x04, 0x17
        /*003a*/ 	.short	(.L_15 - .L_14)
.L_14:
        /*003c*/ 	.word	0x00000000
        /*0040*/ 	.short	0x0000
        /*0042*/ 	.short	0x0000
        /*0044*/ 	.byte	0x00, 0xf5, 0x21, 0x00


	//----- nvinfo : EIATTR_SPARSE_MMA_MASK
	.align		4
.L_15:
        /*0048*/ 	.byte	0x03, 0x50
        /*004a*/ 	.short	0x0000


	//----- nvinfo : EIATTR_MAXREG_COUNT
	.align		4
        /*004c*/ 	.byte	0x03, 0x1b
        /*004e*/ 	.short	0x00ff


	//----- nvinfo : EIATTR_MERCURY_ISA_VERSION
	.align		4
        /*0050*/ 	.byte	0x03, 0x5f
        /*0052*/ 	.short	0x0101


	//----- nvinfo : EIATTR_VRC_CTA_INIT_COUNT
	.align		4
        /*0054*/ 	.byte	0x02, 0x4a
	.zero		1
	.zero		1


	//----- nvinfo : EIATTR_EXIT_INSTR_OFFSETS
	.align		4
        /*0058*/ 	.byte	0x04, 0x1c
        /*005a*/ 	.short	(.L_17 - .L_16)


	//   ....[0]....
.L_16:
        /*005c*/ 	.word	0x00000070


	//   ....[1]....
        /*0060*/ 	.word	0x00000180


	//----- nvinfo : EIATTR_CRS_STACK_SIZE
	.align		4
.L_17:
        /*0064*/ 	.byte	0x04, 0x1e
        /*0066*/ 	.short	(.L_19 - .L_18)
.L_18:
        /*0068*/ 	.word	0x00000000


	//----- nvinfo : EIATTR_CBANK_PARAM_SIZE
	.align		4
.L_19:
        /*006c*/ 	.byte	0x03, 0x19
        /*006e*/ 	.short	0x001c


	//----- nvinfo : EIATTR_PARAM_CBANK
	.align		4
        /*0070*/ 	.byte	0x04, 0x0a
        /*0072*/ 	.short	(.L_21 - .L_20)
	.align		4
.L_20:
        /*0074*/ 	.word	index@(.nv.constant0._Z9vectorAddPfS_S_i)
        /*0078*/ 	.short	0x0380
        /*007a*/ 	.short	0x001c


	//----- nvinfo : EIATTR_SW_WAR
	.align		4
.L_21:
        /*007c*/ 	.byte	0x04, 0x36
        /*007e*/ 	.short	(.L_23 - .L_22)
.L_22:
        /*0080*/ 	.word	0x00000008
.L_23:


//--------------------- .nv.callgraph             --------------------------
	.section	.nv.callgraph,"",@"SHT_CUDA_CALLGRAPH"
	.align	4
	.sectionentsize	8
	.align		4
        /*0000*/ 	.word	0x00000000
	.align		4
        /*0004*/ 	.word	0xffffffff
	.align		4
        /*0008*/ 	.word	0x00000000
	.align		4
        /*000c*/ 	.word	0xfffffffe
	.align		4
        /*0010*/ 	.word	0x00000000
	.align		4
        /*0014*/ 	.word	0xfffffffd
	.align		4
        /*0018*/ 	.word	0x00000000
	.align		4
        /*001c*/ 	.word	0xfffffffc


//--------------------- .text._Z9vectorAddPfS_S_i --------------------------
	.section	.text._Z9vectorAddPfS_S_i,"ax",@progbits
	.align	128
        .global         _Z9vectorAddPfS_S_i
        .type           _Z9vectorAddPfS_S_i,@function
        .size           _Z9vectorAddPfS_S_i,(.L_x_2 - _Z9vectorAddPfS_S_i)
        .other          _Z9vectorAddPfS_S_i,@"STO_CUDA_ENTRY STV_DEFAULT"
_Z9vectorAddPfS_S_i:
.text._Z9vectorAddPfS_S_i:
[----:B------:R-:W-:Y:S01]  /*0000*/  LDC R1, c[0x0][0x37c] ;  /* 0x0000df00ff017b82 */ /* 0x000fe20000000800 */
[----:B------:R-:W0:Y:S07]  /*0010*/  S2R R0, SR_TID.X ;  /* 0x0000000000007919 */ /* 0x000e2e0000002100 */
[----:B------:R-:W0:Y:S01]  /*0020*/  S2UR UR4, SR_CTAID.X ;  /* 0x00000000000479c3 */ /* 0x000e220000002500 */
[----:B------:R-:W1:Y:S07]  /*0030*/  LDCU UR5, c[0x0][0x398] ;  /* 0x00007300ff0577ac */ /* 0x000e6e0008000800 */
[----:B------:R-:W0:Y:S02]  /*0040*/  LDC R15, c[0x0][0x360] ;  /* 0x0000d800ff0f7b82 */ /* 0x000e240000000800 */
[----:B0-----:R-:W-:-:S05]  /*0050*/  IMAD R0, R15, UR4, R0 ;  /* 0x000000040f007c24 */ /* 0x001fca000f8e0200 */
[----:B-1----:R-:W-:-:S13]  /*0060*/  ISETP.GE.AND P0, PT, R0, UR5, PT ;  /* 0x0000000500007c0c */ /* 0x002fda000bf06270 */
[----:B------:R-:W-:Y:S05]  /*0070*/  @P0 EXIT ;  /* 0x000000000000094d */ /* 0x000fea0003800000 */
[----:B------:R-:W0:Y:S01]  /*0080*/  LDC.64 R12, c[0x0][0x390] ;  /* 0x0000e400ff0c7b82 */ /* 0x000e220000000a00 */
[----:B------:R-:W1:Y:S01]  /*0090*/  LDCU UR4, c[0x0][0x370] ;  /* 0x00006e00ff0477ac */ /* 0x000e620008000800 */
[----:B------:R-:W2:Y:S06]  /*00a0*/  LDCU.64 UR6, c[0x0][0x358] ;  /* 0x00006b00ff0677ac */ /* 0x000eac0008000a00 */
[----:B------:R-:W3:Y:S08]  /*00b0*/  LDC.64 R8, c[0x0][0x380] ;  /* 0x0000e000ff087b82 */ /* 0x000ef00000000a00 */
[----:B------:R-:W4:Y:S01]  /*00c0*/  LDC.64 R10, c[0x0][0x388] ;  /* 0x0000e200ff0a7b82 */ /* 0x000f220000000a00 */
[----:B-1----:R-:W-:-:S07]  /*00d0*/  IMAD R15, R15, UR4, RZ ;  /* 0x000000040f0f7c24 */ /* 0x002fce000f8e02ff */
.L_x_0:
[----:B---3--:R-:W-:-:S04]  /*00e0*/  IMAD.WIDE R2, R0, 0x4, R8 ;  /* 0x0000000400027825 */ /* 0x008fc800078e0208 */
[C---:B----4-:R-:W-:Y:S02]  /*00f0*/  IMAD.WIDE R4, R0.reuse, 0x4, R10 ;  /* 0x0000000400047825 */ /* 0x050fe400078e020a */
[----:B--2---:R-:W2:Y:S04]  /*0100*/  LDG.E R2, desc[UR6][R2.64] ;  /* 0x0000000602027981 */ /* 0x004ea8000c1e1900 */
[----:B------:R-:W2:Y:S01]  /*0110*/  LDG.E R5, desc[UR6][R4.64] ;  /* 0x0000000604057981 */ /* 0x000ea2000c1e1900 */
[----:B01----:R-:W-:Y:S01]  /*0120*/  IMAD.WIDE R6, R0, 0x4, R12 ;  /* 0x0000000400067825 */ /* 0x003fe200078e020c */
[----:B------:R-:W-:-:S04]  /*0130*/  IADD3 R0, PT, PT, R15, R0, RZ ;  /* 0x000000000f007210 */ /* 0x000fc80007ffe0ff */
[----:B------:R-:W-:Y:S01]  /*0140*/  ISETP.GE.AND P0, PT, R0, UR5, PT ;  /* 0x0000000500007c0c */ /* 0x000fe2000bf06270 */
[----:B--2---:R-:W-:-:S05]  /*0150*/  FADD R17, R2, R5 ;  /* 0x0000000502117221 */ /* 0x004fca0000000000 */
[----:B------:R1:W-:Y:S07]  /*0160*/  STG.E desc[UR6][R6.64], R17 ;  /* 0x0000001106007986 */ /* 0x0003ee000c101906 */
[----:B------:R-:W-:Y:S05]  /*0170*/  @!P0 BRA `(.L_x_0) ;  /* 0xfffffffc00d88947 */ /* 0x000fea000383ffff */
[----:B------:R-:W-:Y:S05]  /*0180*/  EXIT ;  /* 0x000000000000794d */ /* 0x000fea0003800000 */
.L_x_1:
[----:B------:R-:W-:-:S00]  /*0190*/  BRA `(.L_x_1) ;  /* 0xfffffffc00fc7947 */ /* 0x000fc0000383ffff */
[----:B------:R-:W-:-:S00]  /*01a0*/  NOP ;  /* 0x0000000000007918 */ /* 0x000fc00000000000 */
        /* <DEDUP_REMOVED lines=13> */
.L_x_2:


//--------------------- .nv.shared.reserved.0     --------------------------
	.section	.nv.shared.reserved.0,"aw",@nobits
	.weak		__nv_reservedSMEM_offset_0_alias
	.size		__nv_reservedSMEM_offset_0_alias, 0, 64
	.other		__nv_reservedSMEM_offset_0_alias,@"STO_CUDA_RESERVED_SHARED STV_DEFAULT"
__nv_reservedSMEM_offset_0_alias:
	.zero		0
	.zero		64


//--------------------- .nv.constant0._Z9vectorAddPfS_S_i --------------------------
	.section	.nv.constant0._Z9vectorAddPfS_S_i,"a",@progbits
	.sectionflags	@""
	.align	4
.nv.constant0._Z9vectorAddPfS_S_i:
	.zero		924


//--------------------- SYMBOLS --------------------------

	.type		.nv.reservedSmem.offset0,@object
	.size		.nv.reservedSmem.offset0,0x4
